	.headerflags	@"EF_CUDA_TEXMODE_UNIFIED EF_CUDA_64BIT_ADDRESS EF_CUDA_ACCELERATORS EF_CUDA_SM90 EF_CUDA_VIRTUAL_SM(EF_CUDA_SM90)"
	.elftype	@"ET_EXEC"


//--------------------- .nv.info                  --------------------------
	.section	.nv.info,"",@"SHT_CUDA_INFO"
	.align	4


	//----- nvinfo : EIATTR_REGCOUNT
	.align		4
        /*0000*/ 	.byte	0x04, 0x2f
        /*0002*/ 	.short	(.L_3 - .L_2)
	.align		4
.L_2:
        /*0004*/ 	.word	index@(triton_poi_fused__native_batch_norm_legit_no_training_add_relu_26)
        /*0008*/ 	.word	0x00000020


	//----- nvinfo : EIATTR_MIN_STACK_SIZE
	.align		4
.L_3:
        /*000c*/ 	.byte	0x04, 0x12
        /*000e*/ 	.short	(.L_5 - .L_4)
	.align		4
.L_4:
        /*0010*/ 	.word	index@(triton_poi_fused__native_batch_norm_legit_no_training_add_relu_26)
        /*0014*/ 	.word	0x00000000


	//----- nvinfo : EIATTR_FRAME_SIZE
	.align		4
.L_5:
        /*0018*/ 	.byte	0x04, 0x11
        /*001a*/ 	.short	(.L_7 - .L_6)
	.align		4
.L_6:
        /*001c*/ 	.word	index@(triton_poi_fused__native_batch_norm_legit_no_training_add_relu_26)
        /*0020*/ 	.word	0x00000000


	//----- nvinfo : EIATTR_MIN_STACK_SIZE
	.align		4
.L_7:
        /*0024*/ 	.byte	0x04, 0x12
        /*0026*/ 	.short	(.L_9 - .L_8)
	.align		4
.L_8:
        /*0028*/ 	.word	index@(triton_poi_fused__native_batch_norm_legit_no_training_add_relu_26)
        /*002c*/ 	.word	0x00000000
.L_9:


//--------------------- .nv.info.triton_poi_fused__native_batch_norm_legit_no_training_add_relu_26 --------------------------
	.section	.nv.info.triton_poi_fused__native_batch_norm_legit_no_training_add_relu_26,"",@"SHT_CUDA_INFO"
	.sectionflags	@""
	.align	4


	//----- nvinfo : EIATTR_CUDA_API_VERSION
	.align		4
        /*0000*/ 	.byte	0x04, 0x37
        /*0002*/ 	.short	(.L_11 - .L_10)
.L_10:
        /*0004*/ 	.word	0x0000007c


	//----- nvinfo : EIATTR_KPARAM_INFO
	.align		4
.L_11:
        /*0008*/ 	.byte	0x04, 0x17
        /*000a*/ 	.short	(.L_13 - .L_12)
.L_12:
        /*000c*/ 	.word	0x00000000
        /*0010*/ 	.short	0x0009
        /*0012*/ 	.short	0x0044
        /*0014*/ 	.byte	0x00, 0xf0, 0x11, 0x00


	//----- nvinfo : EIATTR_KPARAM_INFO
	.align		4
.L_13:
        /*0018*/ 	.byte	0x04, 0x17
        /*001a*/ 	.short	(.L_15 - .L_14)
.L_14:
        /*001c*/ 	.word	0x00000000
        /*0020*/ 	.short	0x0008
        /*0022*/ 	.short	0x0040
        /*0024*/ 	.byte	0x00, 0xf0, 0x11, 0x00


	//----- nvinfo : EIATTR_KPARAM_INFO
	.align		4
.L_15:
        /*0028*/ 	.byte	0x04, 0x17
        /*002a*/ 	.short	(.L_17 - .L_16)
.L_16:
        /*002c*/ 	.word	0x00000000
        /*0030*/ 	.short	0x0007
        /*0032*/ 	.short	0x0038
        /*0034*/ 	.byte	0x00, 0xf4, 0x21, 0x00


	//----- nvinfo : EIATTR_KPARAM_INFO
	.align		4
.L_17:
        /*0038*/ 	.byte	0x04, 0x17
        /*003a*/ 	.short	(.L_19 - .L_18)
.L_18:
        /*003c*/ 	.word	0x00000000
        /*0040*/ 	.short	0x0006
        /*0042*/ 	.short	0x0030
        /*0044*/ 	.byte	0x00, 0xf4, 0x21, 0x00


	//----- nvinfo : EIATTR_KPARAM_INFO
	.align		4
.L_19:
        /*0048*/ 	.byte	0x04, 0x17
        /*004a*/ 	.short	(.L_21 - .L_20)
.L_20:
        /*004c*/ 	.word	0x00000000
        /*0050*/ 	.short	0x0005
        /*0052*/ 	.short	0x0028
        /*0054*/ 	.byte	0x00, 0xf4, 0x21, 0x00


	//----- nvinfo : EIATTR_KPARAM_INFO
	.align		4
.L_21:
        /*0058*/ 	.byte	0x04, 0x17
        /*005a*/ 	.short	(.L_23 - .L_22)
.L_22:
        /*005c*/ 	.word	0x00000000
        /*0060*/ 	.short	0x0004
        /*0062*/ 	.short	0x0020
        /*0064*/ 	.byte	0x00, 0xf4, 0x21, 0x00


	//----- nvinfo : EIATTR_KPARAM_INFO
	.align		4
.L_23:
        /*0068*/ 	.byte	0x04, 0x17
        /*006a*/ 	.short	(.L_25 - .L_24)
.L_24:
        /*006c*/ 	.word	0x00000000
        /*0070*/ 	.short	0x0003
        /*0072*/ 	.short	0x0018
        /*0074*/ 	.byte	0x00, 0xf4, 0x21, 0x00


	//----- nvinfo : EIATTR_KPARAM_INFO
	.align		4
.L_25:
        /*0078*/ 	.byte	0x04, 0x17
        /*007a*/ 	.short	(.L_27 - .L_26)
.L_26:
        /*007c*/ 	.word	0x00000000
        /*0080*/ 	.short	0x0002
        /*0082*/ 	.short	0x0010
        /*0084*/ 	.byte	0x00, 0xf4, 0x21, 0x00


	//----- nvinfo : EIATTR_KPARAM_INFO
	.align		4
.L_27:
        /*0088*/ 	.byte	0x04, 0x17
        /*008a*/ 	.short	(.L_29 - .L_28)
.L_28:
        /*008c*/ 	.word	0x00000000
        /*0090*/ 	.short	0x0001
        /*0092*/ 	.short	0x0008
        /*0094*/ 	.byte	0x00, 0xf4, 0x21, 0x00


	//----- nvinfo : EIATTR_KPARAM_INFO
	.align		4
.L_29:
        /*0098*/ 	.byte	0x04, 0x17
        /*009a*/ 	.short	(.L_31 - .L_30)
.L_30:
        /*009c*/ 	.word	0x00000000
        /*00a0*/ 	.short	0x0000
        /*00a2*/ 	.short	0x0000
        /*00a4*/ 	.byte	0x00, 0xf4, 0x21, 0x00


	//----- nvinfo : EIATTR_SPARSE_MMA_MASK
	.align		4
.L_31:
        /*00a8*/ 	.byte	0x03, 0x50
        /*00aa*/ 	.short	0x0000


	//----- nvinfo : EIATTR_MAXREG_COUNT
	.align		4
        /*00ac*/ 	.byte	0x03, 0x1b
        /*00ae*/ 	.short	0x00ff


	//----- nvinfo : EIATTR_EXIT_INSTR_OFFSETS
	.align		4
        /*00b0*/ 	.byte	0x04, 0x1c
        /*00b2*/ 	.short	(.L_33 - .L_32)


	//   ....[0]....
.L_32:
        /*00b4*/ 	.word	0x00000f80


	//   ....[1]....
        /*00b8*/ 	.word	0x00000fc0


	//----- nvinfo : EIATTR_REQNTID
	.align		4
.L_33:
        /*00bc*/ 	.byte	0x04, 0x10
        /*00be*/ 	.short	(.L_35 - .L_34)
.L_34:
        /*00c0*/ 	.word	0x00000080
        /*00c4*/ 	.word	0x00000001
        /*00c8*/ 	.word	0x00000001


	//----- nvinfo : EIATTR_CBANK_PARAM_SIZE
	.align		4
.L_35:
        /*00cc*/ 	.byte	0x03, 0x19
        /*00ce*/ 	.short	0x0048


	//----- nvinfo : EIATTR_PARAM_CBANK
	.align		4
        /*00d0*/ 	.byte	0x04, 0x0a
        /*00d2*/ 	.short	(.L_37 - .L_36)
	.align		4
.L_36:
        /*00d4*/ 	.word	index@(.nv.constant0.triton_poi_fused__native_batch_norm_legit_no_training_add_relu_26)
        /*00d8*/ 	.short	0x0210
        /*00da*/ 	.short	0x0048


	//----- nvinfo : EIATTR_SW_WAR
	.align		4
.L_37:
        /*00dc*/ 	.byte	0x04, 0x36
        /*00de*/ 	.short	(.L_39 - .L_38)
.L_38:
        /*00e0*/ 	.word	0x00000008
.L_39:


//--------------------- .nv.callgraph             --------------------------
	.section	.nv.callgraph,"",@"SHT_CUDA_CALLGRAPH"
	.align	4
	.sectionentsize	8
	.align		4
        /*0000*/ 	.word	0x00000000
	.align		4
        /*0004*/ 	.word	0xffffffff
	.align		4
        /*0008*/ 	.word	0x00000000
	.align		4
        /*000c*/ 	.word	0xfffffffe
	.align		4
        /*0010*/ 	.word	0x00000000
	.align		4
        /*0014*/ 	.word	0xfffffffd
	.align		4
        /*0018*/ 	.word	0x00000000
	.align		4
        /*001c*/ 	.word	0xfffffffc


//--------------------- .nv.constant4             --------------------------
	.section	.nv.constant4,"a",@progbits
	.align	8
	.align		8
.nv.constant4:
        /*0000*/ 	.dword	_$_str
	.align		8
        /*0008*/ 	.dword	_$_str_$_2


//--------------------- .text.triton_poi_fused__native_batch_norm_legit_no_training_add_relu_26 --------------------------
	.section	.text.triton_poi_fused__native_batch_norm_legit_no_training_add_relu_26,"ax",@progbits
	.sectionflags	@"SHF_BARRIERS=1"
	.align	128
        .global         triton_poi_fused__native_batch_norm_legit_no_training_add_relu_26
        .type           triton_poi_fused__native_batch_norm_legit_no_training_add_relu_26,@function
        .size           triton_poi_fused__native_batch_norm_legit_no_training_add_relu_26,(.L_x_1 - triton_poi_fused__native_batch_norm_legit_no_training_add_relu_26)
        .other          triton_poi_fused__native_batch_norm_legit_no_training_add_relu_26,@"STO_CUDA_ENTRY STV_DEFAULT"
triton_poi_fused__native_batch_norm_legit_no_training_add_relu_26:
.text.triton_poi_fused__native_batch_norm_legit_no_training_add_relu_26:
[----:B------:R-:W0:Y:S01]  /*0000*/  LDC R1, c[0x0][0x28] ;  /* 0x00000a00ff017b82 */ /* 0x000e220000000800 */
[----:B------:R-:W1:Y:S07]  /*0010*/  S2R R0, SR_CTAID.Y ;  /* 0x0000000000007919 */ /* 0x000e6e0000002600 */
[----:B------:R-:W2:Y:S01]  /*0020*/  LDC.64 R4, c[0x0][0x220] ;  /* 0x00008800ff047b82 */ /* 0x000ea20000000a00 */
[----:B------:R-:W-:Y:S01]  /*0030*/  ULDC.64 UR6, c[0x0][0x208] ;  /* 0x0000820000067ab9 */ /* 0x000fe20000000a00 */
[----:B------:R-:W-:Y:S01]  /*0040*/  CS2R R8, SRZ ;  /* 0x0000000000087805 */ /* 0x000fe2000001ff00 */
[----:B------:R-:W3:Y:S01]  /*0050*/  S2R R3, SR_TID.X ;  /* 0x0000000000037919 */ /* 0x000ee20000002100 */
[----:B------:R-:W4:Y:S04]  /*0060*/  S2R R6, SR_CTAID.X ;  /* 0x0000000000067919 */ /* 0x000f280000002500 */
[----:B------:R-:W5:Y:S08]  /*0070*/  LDC.64 R12, c[0x0][0x210] ;  /* 0x00008400ff0c7b82 */ /* 0x000f700000000a00 */
[----:B------:R-:W5:Y:S01]  /*0080*/  LDC.64 R14, c[0x0][0x218] ;  /* 0x00008600ff0e7b82 */ /* 0x000f620000000a00 */
[----:B-1----:R-:W-:Y:S01]  /*0090*/  IMAD.SHL.U32 R24, R0, 0x20, RZ ;  /* 0x0000002000187824 */ /* 0x002fe200078e00ff */
[----:B------:R-:W-:Y:S01]  /*00a0*/  SHF.R.S32.HI R20, RZ, 0x1a, R0 ;  /* 0x0000001aff147819 */ /* 0x000fe20000011400 */
[----:B---3--:R-:W-:-:S03]  /*00b0*/  IMAD.SHL.U32 R22, R3, 0x4, RZ ;  /* 0x0000000403167824 */ /* 0x008fc600078e00ff */
[----:B------:R-:W-:Y:S02]  /*00c0*/  SGXT R20, R20, 0x1 ;  /* 0x000000011414781a */ /* 0x000fe40000000200 */
[----:B------:R-:W-:Y:S01]  /*00d0*/  SHF.R.U32.HI R25, RZ, 0x3, R3 ;  /* 0x00000003ff197819 */ /* 0x000fe20000011603 */
[----:B----4-:R-:W-:Y:S01]  /*00e0*/  IMAD.SHL.U32 R3, R6, 0x20, RZ ;  /* 0x0000002006037824 */ /* 0x010fe200078e00ff */
[----:B------:R-:W-:Y:S02]  /*00f0*/  LOP3.LUT R21, R24, 0x1c, R22, 0xf8, !PT ;  /* 0x0000001c18157812 */ /* 0x000fe400078ef816 */
[----:B------:R-:W-:Y:S02]  /*0100*/  SGXT.U32 R25, R25, 0x4 ;  /* 0x000000041919781a */ /* 0x000fe40000000000 */
[----:B------:R-:W-:-:S04]  /*0110*/  LEA.HI R0, R20, R21, RZ, 0x8 ;  /* 0x0000001514007211 */ /* 0x000fc800078f40ff */
[C---:B------:R-:W-:Y:S01]  /*0120*/  LOP3.LUT R2, R0.reuse, 0xffffff00, RZ, 0xc0, !PT ;  /* 0xffffff0000027812 */ /* 0x040fe200078ec0ff */
[----:B------:R-:W-:-:S04]  /*0130*/  IMAD.SHL.U32 R0, R0, 0x100, RZ ;  /* 0x0000010000007824 */ /* 0x000fc800078e00ff */
[----:B------:R-:W-:Y:S01]  /*0140*/  IMAD.IADD R21, R21, 0x1, -R2 ;  /* 0x0000000115157824 */ /* 0x000fe200078e0a02 */
[----:B------:R-:W-:Y:S02]  /*0150*/  LOP3.LUT R0, R0, 0xffff0000, RZ, 0xc0, !PT ;  /* 0xffff000000007812 */ /* 0x000fe400078ec0ff */
[----:B------:R-:W-:Y:S01]  /*0160*/  LOP3.LUT R2, R3, R25, RZ, 0xfc, !PT ;  /* 0x0000001903027212 */ /* 0x000fe200078efcff */
[----:B--2---:R-:W-:-:S03]  /*0170*/  IMAD.WIDE R16, R21, 0x4, R4 ;  /* 0x0000000415107825 */ /* 0x004fc600078e0204 */
[C---:B------:R-:W-:Y:S01]  /*0180*/  ISETP.GE.AND P1, PT, R2.reuse, 0x100, PT ;  /* 0x000001000200780c */ /* 0x040fe20003f26270 */
[----:B------:R-:W-:Y:S02]  /*0190*/  IMAD.IADD R5, R21, 0x1, R0 ;  /* 0x0000000115057824 */ /* 0x000fe400078e0200 */
[----:B------:R-:W2:Y:S01]  /*01a0*/  LDG.E.EL.128 R16, desc[UR6][R16.64] ;  /* 0x0000000610107981 */ /* 0x000ea2000c2e1d00 */
[----:B------:R-:W-:Y:S02]  /*01b0*/  LOP3.LUT R0, R3, 0x10, R25, 0xfe, !PT ;  /* 0x0000001003007812 */ /* 0x000fe400078efe19 */
[----:B------:R-:W-:Y:S02]  /*01c0*/  CS2R R10, SRZ ;  /* 0x00000000000a7805 */ /* 0x000fe4000001ff00 */
[----:B------:R-:W-:Y:S02]  /*01d0*/  LEA R2, R2, R5, 0x8 ;  /* 0x0000000502027211 */ /* 0x000fe400078e40ff */
[C---:B------:R-:W-:Y:S01]  /*01e0*/  ISETP.GE.AND P0, PT, R0.reuse, 0x100, PT ;  /* 0x000001000000780c */ /* 0x040fe20003f06270 */
[----:B------:R-:W-:Y:S01]  /*01f0*/  IMAD R0, R0, 0x100, R5 ;  /* 0x0000010000007824 */ /* 0x000fe200078e0205 */
[----:B------:R-:W-:Y:S01]  /*0200*/  CS2R R4, SRZ ;  /* 0x0000000000047805 */ /* 0x000fe2000001ff00 */
[----:B-----5:R-:W-:Y:S01]  /*0210*/  IMAD.WIDE R26, R2, 0x4, R12 ;  /* 0x00000004021a7825 */ /* 0x020fe200078e020c */
[----:B------:R-:W-:-:S03]  /*0220*/  CS2R R6, SRZ ;  /* 0x0000000000067805 */ /* 0x000fc6000001ff00 */
[----:B------:R-:W-:Y:S01]  /*0230*/  IMAD.WIDE R12, R0, 0x4, R12 ;  /* 0x00000004000c7825 */ /* 0x000fe200078e020c */
[----:B------:R1:W3:Y:S03]  /*0240*/  @!P1 LDG.E.EL.128 R8, desc[UR6][R26.64] ;  /* 0x000000061a089981 */ /* 0x0002e6000c2e1d00 */
[----:B0-----:R-:W-:Y:S02]  /*0250*/  IMAD.WIDE R14, R21, 0x4, R14 ;  /* 0x00000004150e7825 */ /* 0x001fe400078e020e */
[----:B------:R-:W4:Y:S04]  /*0260*/  @!P0 LDG.E.EL.128 R4, desc[UR6][R12.64] ;  /* 0x000000060c048981 */ /* 0x000f28000c2e1d00 */
[----:B------:R-:W3:Y:S01]  /*0270*/  LDG.E.EL.128 R12, desc[UR6][R14.64] ;  /* 0x000000060e0c7981 */ /* 0x000ee2000c2e1d00 */
[----:B------:R-:W-:-:S02]  /*0280*/  LOP3.LUT R3, R3, 0x1c, R22, 0xf8, !PT ;  /* 0x0000001c03037812 */ /* 0x000fc400078ef816 */
[----:B------:R-:W-:-:S04]  /*0290*/  LOP3.LUT R23, R24, R25, RZ, 0xfc, !PT ;  /* 0x0000001918177212 */ /* 0x000fc800078efcff */
[----:B-1----:R-:W-:Y:S01]  /*02a0*/  LEA.HI R26, R20, R23, RZ, 0x8 ;  /* 0x00000017141a7211 */ /* 0x002fe200078f40ff */
[----:B--2---:R-:W-:Y:S01]  /*02b0*/  FADD R22, R17, 9.9999997473787516356e-06 ;  /* 0x3727c5ac11167421 */ /* 0x004fe20000000000 */
[----:B------:R-:W-:Y:S02]  /*02c0*/  FADD R28, R18, 9.9999997473787516356e-06 ;  /* 0x3727c5ac121c7421 */ /* 0x000fe40000000000 */
[----:B------:R-:W-:Y:S01]  /*02d0*/  LOP3.LUT R18, R26, 0xffff00, RZ, 0xc0, !PT ;  /* 0x00ffff001a127812 */ /* 0x000fe200078ec0ff */
[----:B------:R-:W-:Y:S01]  /*02e0*/  FADD R27, R16, 9.9999997473787516356e-06 ;  /* 0x3727c5ac101b7421 */ /* 0x000fe20000000000 */
[----:B------:R-:W-:Y:S01]  /*02f0*/  FADD R29, R19, 9.9999997473787516356e-06 ;  /* 0x3727c5ac131d7421 */ /* 0x000fe20000000000 */
[----:B------:R-:W-:Y:S01]  /*0300*/  LOP3.LUT R16, R24, 0x10, R25, 0xfe, !PT ;  /* 0x0000001018107812 */ /* 0x000fe200078efe19 */
[----:B------:R-:W0:Y:S01]  /*0310*/  MUFU.SQRT R22, R22 ;  /* 0x0000001600167308 */ /* 0x000e220000002000 */
[----:B------:R-:W-:Y:S02]  /*0320*/  IMAD.IADD R17, R23, 0x1, -R18 ;  /* 0x0000000117117824 */ /* 0x000fe400078e0a12 */
[----:B------:R-:W-:-:S05]  /*0330*/  IMAD.SHL.U32 R26, R26, 0x400, RZ ;  /* 0x000004001a1a7824 */ /* 0x000fca00078e00ff */
[----:B------:R-:W1:Y:S01]  /*0340*/  MUFU.SQRT R23, R28 ;  /* 0x0000001c00177308 */ /* 0x000e620000002000 */
[----:B------:R-:W-:-:S05]  /*0350*/  LOP3.LUT R26, R26, 0xfffc0000, RZ, 0xc0, !PT ;  /* 0xfffc00001a1a7812 */ /* 0x000fca00078ec0ff */
[----:B------:R-:W-:Y:S01]  /*0360*/  IMAD R17, R17, 0x100, R26 ;  /* 0x0000010011117824 */ /* 0x000fe200078e021a */
[C---:B0-----:R-:W-:Y:S01]  /*0370*/  FSETP.GT.AND P2, PT, R22.reuse, 8.50705917302346158658e+37, PT ;  /* 0x7e8000001600780b */ /* 0x041fe20003f44000 */
[----:B------:R0:W2:Y:S01]  /*0380*/  MUFU.SQRT R24, R27 ;  /* 0x0000001b00187308 */ /* 0x0000a20000002000 */
[----:B------:R-:W-:Y:S01]  /*0390*/  FSETP.GEU.AND P6, PT, R22, 1.175494350822287508e-38, PT ;  /* 0x008000001600780b */ /* 0x000fe20003fce000 */
[----:B---3--:R-:W-:Y:S01]  /*03a0*/  FADD R18, -R12, R8 ;  /* 0x000000080c127221 */ /* 0x008fe20000000100 */
[----:B------:R-:W-:-:S05]  /*03b0*/  FADD R19, -R13, R9 ;  /* 0x000000090d137221 */ /* 0x000fca0000000100 */
[----:B------:R-:W3:Y:S01]  /*03c0*/  MUFU.SQRT R8, R29 ;  /* 0x0000001d00087308 */ /* 0x000ee20000002000 */
[----:B------:R-:W-:Y:S01]  /*03d0*/  IMAD.MOV.U32 R9, RZ, RZ, 0x3e800000 ;  /* 0x3e800000ff097424 */ /* 0x000fe200078e00ff */
[C---:B-1----:R-:W-:Y:S01]  /*03e0*/  FSETP.GT.AND P5, PT, R23.reuse, 8.50705917302346158658e+37, PT ;  /* 0x7e8000001700780b */ /* 0x042fe20003fa4000 */
[----:B------:R-:W-:Y:S01]  /*03f0*/  FADD R25, -R14, R10 ;  /* 0x0000000a0e197221 */ /* 0x000fe20000000100 */
[----:B------:R-:W-:Y:S01]  /*0400*/  @P2 FMUL R22, R22, 0.25 ;  /* 0x3e80000016162820 */ /* 0x000fe20000400000 */
[----:B------:R-:W-:Y:S01]  /*0410*/  FSETP.GEU.AND P4, PT, R23, 1.175494350822287508e-38, PT ;  /* 0x008000001700780b */ /* 0x000fe20003f8e000 */
[----:B----4-:R-:W-:Y:S01]  /*0420*/  FADD R12, -R12, R4 ;  /* 0x000000040c0c7221 */ /* 0x010fe20000000100 */
[----:B0-----:R-:W-:Y:S01]  /*0430*/  FSEL R27, R9, 1, P2 ;  /* 0x3f800000091b7808 */ /* 0x001fe20001000000 */
[----:B------:R-:W-:Y:S01]  /*0440*/  @!P6 FMUL R22, R22, 16777216 ;  /* 0x4b8000001616e820 */ /* 0x000fe20000400000 */
[C---:B--2---:R-:W-:Y:S01]  /*0450*/  FSETP.GT.AND P2, PT, R24.reuse, 8.50705917302346158658e+37, PT ;  /* 0x7e8000001800780b */ /* 0x044fe20003f44000 */
[----:B------:R-:W-:Y:S01]  /*0460*/  FADD R13, -R13, R5 ;  /* 0x000000050d0d7221 */ /* 0x000fe20000000100 */
[----:B------:R-:W-:Y:S01]  /*0470*/  FSETP.GEU.AND P3, PT, R24, 1.175494350822287508e-38, PT ;  /* 0x008000001800780b */ /* 0x000fe20003f6e000 */
[----:B------:R-:W-:Y:S01]  /*0480*/  @!P6 FMUL R27, R27, 16777216 ;  /* 0x4b8000001b1be820 */ /* 0x000fe20000400000 */
[----:B------:R-:W-:Y:S01]  /*0490*/  FSEL R10, R9, 1, P5 ;  /* 0x3f800000090a7808 */ /* 0x000fe20002800000 */
[----:B------:R-:W-:Y:S01]  /*04a0*/  FADD R26, -R15, R11 ;  /* 0x0000000b0f1a7221 */ /* 0x000fe20000000100 */
[C---:B---3--:R-:W-:Y:S01]  /*04b0*/  FSETP.GT.AND P6, PT, R8.reuse, 8.50705917302346158658e+37, PT ;  /* 0x7e8000000800780b */ /* 0x048fe20003fc4000 */
[----:B------:R-:W-:Y:S01]  /*04c0*/  @P5 FMUL R23, R23, 0.25 ;  /* 0x3e80000017175820 */ /* 0x000fe20000400000 */
[----:B------:R-:W-:Y:S01]  /*04d0*/  FSETP.GEU.AND P5, PT, R8, 1.175494350822287508e-38, PT ;  /* 0x008000000800780b */ /* 0x000fe20003fae000 */
[----:B------:R-:W-:Y:S01]  /*04e0*/  FADD R14, -R14, R6 ;  /* 0x000000060e0e7221 */ /* 0x000fe20000000100 */
[----:B------:R-:W-:Y:S01]  /*04f0*/  FADD R15, -R15, R7 ;  /* 0x000000070f0f7221 */ /* 0x000fe20000000100 */
[----:B------:R-:W0:Y:S01]  /*0500*/  LDC.64 R4, c[0x0][0x228] ;  /* 0x00008a00ff047b82 */ /* 0x000e220000000a00 */
[----:B------:R-:W-:Y:S01]  /*0510*/  @!P4 FMUL R23, R23, 16777216 ;  /* 0x4b8000001717c820 */ /* 0x000fe20000400000 */
[----:B------:R-:W-:Y:S01]  /*0520*/  @P2 FMUL R24, R24, 0.25 ;  /* 0x3e80000018182820 */ /* 0x000fe20000400000 */
[----:B------:R-:W-:Y:S01]  /*0530*/  @!P4 FMUL R10, R10, 16777216 ;  /* 0x4b8000000a0ac820 */ /* 0x000fe20000400000 */
[----:B------:R-:W1:Y:S02]  /*0540*/  MUFU.RCP R22, R22 ;  /* 0x0000001600167308 */ /* 0x000e640000001000 */
[----:B------:R-:W-:-:S02]  /*0550*/  @!P3 FMUL R24, R24, 16777216 ;  /* 0x4b8000001818b820 */ /* 0x000fc40000400000 */
[----:B------:R-:W2:Y:S01]  /*0560*/  LDC.64 R6, c[0x0][0x230] ;  /* 0x00008c00ff067b82 */ /* 0x000ea20000000a00 */
[----:B------:R-:W-:-:S03]  /*0570*/  @P6 FMUL R8, R8, 0.25 ;  /* 0x3e80000008086820 */ /* 0x000fc60000400000 */
[----:B------:R-:W3:Y:S01]  /*0580*/  MUFU.RCP R23, R23 ;  /* 0x0000001700177308 */ /* 0x000ee20000001000 */
[----:B------:R-:W-:Y:S01]  /*0590*/  @!P5 FMUL R8, R8, 16777216 ;  /* 0x4b8000000808d820 */ /* 0x000fe20000400000 */
[----:B-1----:R-:W-:-:S06]  /*05a0*/  FMUL R22, R22, R27 ;  /* 0x0000001b16167220 */ /* 0x002fcc0000400000 */
[----:B------:R-:W1:Y:S01]  /*05b0*/  MUFU.RCP R24, R24 ;  /* 0x0000001800187308 */ /* 0x000e620000001000 */
[----:B0-----:R-:W-:-:S07]  /*05c0*/  IMAD.WIDE R4, R21, 0x4, R4 ;  /* 0x0000000415047825 */ /* 0x001fce00078e0204 */
[----:B------:R0:W4:Y:S01]  /*05d0*/  MUFU.RCP R11, R8 ;  /* 0x00000008000b7308 */ /* 0x0001220000001000 */
[----:B--2---:R-:W-:-:S04]  /*05e0*/  IMAD.WIDE R28, R21, 0x4, R6 ;  /* 0x00000004151c7825 */ /* 0x004fc800078e0206 */
[----:B---3--:R-:W-:Y:S01]  /*05f0*/  FMUL R21, R23, R10 ;  /* 0x0000000a17157220 */ /* 0x008fe20000400000 */
[----:B------:R-:W2:Y:S01]  /*0600*/  LDG.E.EL.128 R4, desc[UR6][R4.64] ;  /* 0x0000000604047981 */ /* 0x000ea2000c2e1d00 */
[C---:B0-----:R-:W-:Y:S02]  /*0610*/  FSEL R8, R9.reuse, 1, P2 ;  /* 0x3f80000009087808 */ /* 0x041fe40001000000 */
[----:B------:R-:W-:-:S03]  /*0620*/  FSEL R9, R9, 1, P6 ;  /* 0x3f80000009097808 */ /* 0x000fc60003000000 */
[----:B------:R-:W-:Y:S02]  /*0630*/  @!P3 FMUL R8, R8, 16777216 ;  /* 0x4b8000000808b820 */ /* 0x000fe40000400000 */
[----:B------:R-:W-:Y:S02]  /*0640*/  @!P5 FMUL R9, R9, 16777216 ;  /* 0x4b8000000909d820 */ /* 0x000fe40000400000 */
[----:B-1----:R-:W-:Y:S02]  /*0650*/  FMUL R24, R24, R8 ;  /* 0x0000000818187220 */ /* 0x002fe40000400000 */
[----:B----4-:R-:W-:Y:S02]  /*0660*/  FMUL R23, R11, R9 ;  /* 0x000000090b177220 */ /* 0x010fe40000400000 */
[----:B------:R-:W2:Y:S01]  /*0670*/  LDG.E.EL.128 R8, desc[UR6][R28.64] ;  /* 0x000000061c087981 */ /* 0x000ea2000c2e1d00 */
[C---:B------:R-:W-:Y:S02]  /*0680*/  FMUL R27, R22.reuse, R13 ;  /* 0x0000000d161b7220 */ /* 0x040fe40000400000 */
[----:B------:R-:W0:Y:S01]  /*0690*/  S2R R13, SR_TID.X ;  /* 0x00000000000d7919 */ /* 0x000e220000002100 */
[----:B------:R-:W1:Y:S01]  /*06a0*/  S2UR UR5, SR_CgaCtaId ;  /* 0x00000000000579c3 */ /* 0x000e620000008800 */
[----:B------:R-:W-:Y:S01]  /*06b0*/  FMUL R22, R22, R19 ;  /* 0x0000001316167220 */ /* 0x000fe20000400000 */
[C---:B------:R-:W-:Y:S01]  /*06c0*/  FMUL R19, R21.reuse, R14 ;  /* 0x0000000e15137220 */ /* 0x040fe20000400000 */
[----:B------:R-:W-:Y:S01]  /*06d0*/  FMUL R25, R21, R25 ;  /* 0x0000001915197220 */ /* 0x000fe20000400000 */
[C---:B------:R-:W-:Y:S01]  /*06e0*/  FMUL R18, R24.reuse, R18 ;  /* 0x0000001218127220 */ /* 0x040fe20000400000 */
[----:B------:R-:W-:Y:S01]  /*06f0*/  FMUL R21, R24, R12 ;  /* 0x0000000c18157220 */ /* 0x000fe20000400000 */
[C---:B------:R-:W-:Y:S01]  /*0700*/  FMUL R24, R23.reuse, R15 ;  /* 0x0000000f17187220 */ /* 0x040fe20000400000 */
[----:B------:R-:W-:Y:S01]  /*0710*/  FMUL R26, R23, R26 ;  /* 0x0000001a171a7220 */ /* 0x000fe20000400000 */
[----:B------:R-:W-:Y:S01]  /*0720*/  UMOV UR4, 0x400 ;  /* 0x0000040000047882 */ /* 0x000fe20000000000 */
[----:B0-----:R-:W-:-:S02]  /*0730*/  SHF.L.U32 R14, R13, 0x7, RZ ;  /* 0x000000070d0e7819 */ /* 0x001fc400000006ff */
[----:B------:R-:W-:Y:S02]  /*0740*/  SHF.R.U32.HI R12, RZ, 0x3, R13 ;  /* 0x00000003ff0c7819 */ /* 0x000fe4000001160d */
[----:B------:R-:W-:Y:S02]  /*0750*/  LOP3.LUT R14, R14, 0x380, RZ, 0xc0, !PT ;  /* 0x000003800e0e7812 */ /* 0x000fe400078ec0ff */
[----:B------:R-:W-:Y:S01]  /*0760*/  SGXT.U32 R12, R12, 0x4 ;  /* 0x000000040c0c781a */ /* 0x000fe20000000000 */
[----:B-1----:R-:W-:-:S03]  /*0770*/  UPRMT UR4, UR5, 0x654, UR4 ;  /* 0x0000065405047896 */ /* 0x002fc60008000004 */
[----:B------:R-:W-:Y:S01]  /*0780*/  LOP3.LUT R15, R14, R12, RZ, 0xfc, !PT ;  /* 0x0000000c0e0f7212 */ /* 0x000fe200078efcff */
[C-C-:B--2---:R-:W-:Y:S01]  /*0790*/  FFMA R23, R4.reuse, R18, R8.reuse ;  /* 0x0000001204177223 */ /* 0x144fe20000000008 */
[----:B------:R-:W-:Y:S01]  /*07a0*/  FFMA R4, R4, R21, R8 ;  /* 0x0000001504047223 */ /* 0x000fe20000000008 */
[C-C-:B------:R-:W-:Y:S01]  /*07b0*/  FFMA R8, R5.reuse, R22, R9.reuse ;  /* 0x0000001605087223 */ /* 0x140fe20000000009 */
[C---:B------:R-:W-:Y:S02]  /*07c0*/  LOP3.LUT R21, R14.reuse, 0x20, RZ, 0xfc, !PT ;  /* 0x000000200e157812 */ /* 0x040fe400078efcff */
[----:B------:R-:W-:Y:S02]  /*07d0*/  LOP3.LUT R22, R14, 0x40, RZ, 0xfc, !PT ;  /* 0x000000400e167812 */ /* 0x000fe400078efcff */
[----:B------:R-:W-:Y:S01]  /*07e0*/  FSETP.GEU.AND P3, PT, R8, RZ, PT ;  /* 0x000000ff0800720b */ /* 0x000fe20003f6e000 */
[----:B------:R-:W-:Y:S01]  /*07f0*/  FFMA R27, R5, R27, R9 ;  /* 0x0000001b051b7223 */ /* 0x000fe20000000009 */
[C-C-:B------:R-:W-:Y:S01]  /*0800*/  FFMA R18, R6.reuse, R19, R10.reuse ;  /* 0x0000001306127223 */ /* 0x140fe2000000000a */
[C-C-:B------:R-:W-:Y:S01]  /*0810*/  FFMA R5, R7.reuse, R26, R11.reuse ;  /* 0x0000001a07057223 */ /* 0x140fe2000000000b */
[----:B------:R-:W-:Y:S01]  /*0820*/  FFMA R19, R7, R24, R11 ;  /* 0x0000001807137223 */ /* 0x000fe2000000000b */
[----:B------:R-:W-:Y:S01]  /*0830*/  SHF.R.U32.HI R21, RZ, 0x5, R21 ;  /* 0x00000005ff157819 */ /* 0x000fe20000011615 */
[----:B------:R-:W-:Y:S01]  /*0840*/  FFMA R25, R6, R25, R10 ;  /* 0x0000001906197223 */ /* 0x000fe2000000000a */
[----:B------:R-:W-:-:S02]  /*0850*/  SHF.R.U32.HI R22, RZ, 0x5, R22 ;  /* 0x00000005ff167819 */ /* 0x000fc40000011616 */
[----:B------:R-:W-:Y:S02]  /*0860*/  FSETP.GEU.AND P2, PT, R23, RZ, PT ;  /* 0x000000ff1700720b */ /* 0x000fe40003f4e000 */
[----:B------:R-:W-:Y:S02]  /*0870*/  FSEL R11, R8, RZ, P3 ;  /* 0x000000ff080b7208 */ /* 0x000fe40001800000 */
[----:B------:R-:W0:Y:S01]  /*0880*/  LDC.64 R8, c[0x0][0x238] ;  /* 0x00008e00ff087b82 */ /* 0x000e220000000a00 */
[C---:B------:R-:W-:Y:S01]  /*0890*/  LOP3.LUT R6, R14.reuse, 0x60, RZ, 0xfc, !PT ;  /* 0x000000600e067812 */ /* 0x040fe200078efcff */
[C---:B------:R-:W-:Y:S01]  /*08a0*/  IMAD.IADD R28, R15.reuse, 0x1, R21 ;  /* 0x000000010f1c7824 */ /* 0x040fe200078e0215 */
[----:B------:R-:W-:Y:S01]  /*08b0*/  LEA.HI R26, R14, R15, RZ, 0x1b ;  /* 0x0000000f0e1a7211 */ /* 0x000fe200078fd8ff */
[----:B------:R-:W-:Y:S01]  /*08c0*/  IMAD.IADD R24, R15, 0x1, R22 ;  /* 0x000000010f187824 */ /* 0x000fe200078e0216 */
[----:B------:R-:W-:Y:S02]  /*08d0*/  FSEL R7, R23, RZ, P2 ;  /* 0x000000ff17077208 */ /* 0x000fe40001000000 */
[----:B------:R-:W-:-:S02]  /*08e0*/  FSETP.GEU.AND P2, PT, R25, RZ, PT ;  /* 0x000000ff1900720b */ /* 0x000fc40003f4e000 */
[----:B------:R-:W-:Y:S02]  /*08f0*/  SHF.R.U32.HI R23, RZ, 0x5, R6 ;  /* 0x00000005ff177819 */ /* 0x000fe40000011606 */
[----:B------:R-:W-:Y:S02]  /*0900*/  LEA R26, R26, UR4, 0x2 ;  /* 0x000000041a1a7c11 */ /* 0x000fe4000f8e10ff */
[----:B------:R-:W-:Y:S02]  /*0910*/  LEA R28, R28, UR4, 0x2 ;  /* 0x000000041c1c7c11 */ /* 0x000fe4000f8e10ff */
[----:B------:R-:W-:Y:S02]  /*0920*/  FSEL R29, R25, RZ, P2 ;  /* 0x000000ff191d7208 */ /* 0x000fe40001000000 */
[----:B------:R-:W-:Y:S02]  /*0930*/  LEA R24, R24, UR4, 0x2 ;  /* 0x0000000418187c11 */ /* 0x000fe4000f8e10ff */
[----:B------:R-:W-:Y:S01]  /*0940*/  FSETP.GEU.AND P2, PT, R27, RZ, PT ;  /* 0x000000ff1b00720b */ /* 0x000fe20003f4e000 */
[----:B------:R-:W-:Y:S01]  /*0950*/  IMAD.IADD R6, R15, 0x1, R23 ;  /* 0x000000010f067824 */ /* 0x000fe200078e0217 */
[----:B------:R-:W-:Y:S01]  /*0960*/  FSETP.GEU.AND P3, PT, R4, RZ, PT ;  /* 0x000000ff0400720b */ /* 0x000fe20003f6e000 */
[----:B------:R1:W-:Y:S01]  /*0970*/  STS [R26], R7 ;  /* 0x000000071a007388 */ /* 0x0003e20000000800 */
[----:B------:R-:W-:-:S02]  /*0980*/  FSETP.GEU.AND P4, PT, R5, RZ, PT ;  /* 0x000000ff0500720b */ /* 0x000fc40003f8e000 */
[----:B------:R-:W-:Y:S01]  /*0990*/  LEA.HI R25, R20, R16, RZ, 0x8 ;  /* 0x0000001014197211 */ /* 0x000fe200078f40ff */
[----:B------:R-:W-:Y:S01]  /*09a0*/  STS [R28+0x80], R11 ;  /* 0x0000800b1c007388 */ /* 0x000fe20000000800 */
[----:B------:R-:W-:Y:S01]  /*09b0*/  FSEL R10, R27, RZ, P2 ;  /* 0x000000ff1b0a7208 */ /* 0x000fe20001000000 */
[----:B------:R-:W-:Y:S02]  /*09c0*/  VIADD R27, R3, 0x20000 ;  /* 0x00020000031b7836 */ /* 0x000fe40000000000 */
[----:B------:R2:W-:Y:S01]  /*09d0*/  STS [R24+0x100], R29 ;  /* 0x0001001d18007388 */ /* 0x0005e20000000800 */
[----:B------:R-:W-:Y:S02]  /*09e0*/  LEA R20, R6, UR4, 0x2 ;  /* 0x0000000406147c11 */ /* 0x000fe4000f8e10ff */
[----:B------:R-:W-:Y:S02]  /*09f0*/  FSEL R5, R5, RZ, P4 ;  /* 0x000000ff05057208 */ /* 0x000fe40002000000 */
[----:B-1----:R-:W-:-:S02]  /*0a00*/  LOP3.LUT R7, R25, 0xffff00, RZ, 0xc0, !PT ;  /* 0x00ffff0019077812 */ /* 0x002fc400078ec0ff */
[----:B--2---:R-:W-:Y:S02]  /*0a10*/  FSEL R29, R4, RZ, P3 ;  /* 0x000000ff041d7208 */ /* 0x004fe40001800000 */
[----:B------:R-:W-:Y:S02]  /*0a20*/  ISETP.GE.AND P3, PT, R3, 0x100, PT ;  /* 0x000001000300780c */ /* 0x000fe40003f66270 */
[----:B------:R-:W-:Y:S01]  /*0a30*/  IADD3 R11, R27, R17, RZ ;  /* 0x000000111b0b7210 */ /* 0x000fe20007ffe0ff */
[----:B------:R1:W-:Y:S01]  /*0a40*/  STS [R20+0x180], R5 ;  /* 0x0001800514007388 */ /* 0x0003e20000000800 */
[----:B------:R-:W-:Y:S01]  /*0a50*/  IMAD.IADD R16, R16, 0x1, -R7 ;  /* 0x0000000110107824 */ /* 0x000fe200078e0a07 */
[----:B------:R-:W-:Y:S02]  /*0a60*/  CS2R R6, SRZ ;  /* 0x0000000000067805 */ /* 0x000fe4000001ff00 */
[----:B------:R-:W-:Y:S04]  /*0a70*/  STS [R26+0x40], R29 ;  /* 0x0000401d1a007388 */ /* 0x000fe80000000800 */
[----:B------:R0:W-:Y:S01]  /*0a80*/  STS [R28+0xc0], R10 ;  /* 0x0000c00a1c007388 */ /* 0x0001e20000000800 */
[----:B-1----:R-:W-:Y:S01]  /*0a90*/  CS2R R4, SRZ ;  /* 0x0000000000047805 */ /* 0x002fe2000001ff00 */
[----:B0-----:R-:W-:-:S05]  /*0aa0*/  IMAD.WIDE R10, R11, 0x4, R8 ;  /* 0x000000040b0a7825 */ /* 0x001fca00078e0208 */
[----:B------:R0:W2:Y:S01]  /*0ab0*/  @!P3 LDG.E.EL.128 R4, desc[UR6][R10.64] ;  /* 0x000000060a04b981 */ /* 0x0000a2000c2e1d00 */
[----:B------:R-:W-:-:S05]  /*0ac0*/  IMAD.SHL.U32 R25, R25, 0x400, RZ ;  /* 0x0000040019197824 */ /* 0x000fca00078e00ff */
[----:B------:R-:W-:-:S05]  /*0ad0*/  LOP3.LUT R25, R25, 0xfffc0000, RZ, 0xc0, !PT ;  /* 0xfffc000019197812 */ /* 0x000fca00078ec0ff */
[----:B------:R-:W-:-:S04]  /*0ae0*/  IMAD R16, R16, 0x100, R25 ;  /* 0x0000010010107824 */ /* 0x000fc800078e0219 */
[----:B------:R-:W-:Y:S01]  /*0af0*/  IMAD.IADD R27, R27, 0x1, R16 ;  /* 0x000000011b1b7824 */ /* 0x000fe200078e0210 */
[----:B0-----:R-:W-:-:S03]  /*0b00*/  CS2R R10, SRZ ;  /* 0x00000000000a7805 */ /* 0x001fc6000001ff00 */
[----:B------:R-:W-:Y:S01]  /*0b10*/  IMAD.WIDE R26, R27, 0x4, R8 ;  /* 0x000000041b1a7825 */ /* 0x000fe200078e0208 */
[----:B------:R-:W-:-:S06]  /*0b20*/  CS2R R8, SRZ ;  /* 0x0000000000087805 */ /* 0x000fcc000001ff00 */
[----:B------:R0:W3:Y:S01]  /*0b30*/  @!P3 LDG.E.EL.128 R8, desc[UR6][R26.64] ;  /* 0x000000061a08b981 */ /* 0x0000e2000c2e1d00 */
[----:B------:R-:W-:-:S04]  /*0b40*/  FSETP.GEU.AND P2, PT, R18, RZ, PT ;  /* 0x000000ff1200720b */ /* 0x000fc80003f4e000 */
[----:B------:R-:W-:Y:S02]  /*0b50*/  FSEL R25, R18, RZ, P2 ;  /* 0x000000ff12197208 */ /* 0x000fe40001000000 */
[----:B------:R-:W-:Y:S01]  /*0b60*/  FSETP.GEU.AND P2, PT, R19, RZ, PT ;  /* 0x000000ff1300720b */ /* 0x000fe20003f4e000 */
[----:B------:R-:W-:Y:S01]  /*0b70*/  IMAD.IADD R29, R3, 0x1, R17 ;  /* 0x00000001031d7824 */ /* 0x000fe200078e0211 */
[----:B0-----:R-:W0:Y:S02]  /*0b80*/  LDC.64 R26, c[0x0][0x240] ;  /* 0x00009000ff1a7b82 */ /* 0x001e240000000a00 */
[----:B------:R-:W-:Y:S01]  /*0b90*/  FSEL R18, R19, RZ, P2 ;  /* 0x000000ff13127208 */ /* 0x000fe20001000000 */
[----:B------:R1:W-:Y:S01]  /*0ba0*/  STS [R24+0x140], R25 ;  /* 0x0001401918007388 */ /* 0x0003e20000000800 */
[----:B------:R-:W-:-:S03]  /*0bb0*/  IMAD.SHL.U32 R19, R13, 0x4, RZ ;  /* 0x000000040d137824 */ /* 0x000fc600078e00ff */
[----:B------:R4:W-:Y:S02]  /*0bc0*/  STS [R20+0x1c0], R18 ;  /* 0x0001c01214007388 */ /* 0x0009e40000000800 */
[----:B------:R-:W-:-:S04]  /*0bd0*/  SHF.R.U32.HI R28, RZ, 0x5, R19 ;  /* 0x00000005ff1c7819 */ /* 0x000fc80000011613 */
[----:B-1----:R-:W-:Y:S02]  /*0be0*/  SGXT.U32 R24, R28, 0x4 ;  /* 0x000000041c18781a */ /* 0x002fe40000000000 */
[----:B----4-:R-:W-:-:S04]  /*0bf0*/  LOP3.LUT R20, R19, 0x1fc, RZ, 0xc0, !PT ;  /* 0x000001fc13147812 */ /* 0x010fc800078ec0ff */
[----:B------:R-:W-:-:S04]  /*0c00*/  IADD3 R19, R20, R24, RZ ;  /* 0x0000001814137210 */ /* 0x000fc80007ffe0ff */
[----:B------:R-:W-:Y:S01]  /*0c10*/  LEA R19, R19, UR4, 0x2 ;  /* 0x0000000413137c11 */ /* 0x000fe2000f8e10ff */
[----:B------:R-:W-:Y:S01]  /*0c20*/  BAR.SYNC.DEFER_BLOCKING 0x0 ;  /* 0x0000000000007b1d */ /* 0x000fe20000010000 */
[----:B------:R-:W-:-:S05]  /*0c30*/  IMAD.IADD R3, R3, 0x1, R16 ;  /* 0x0000000103037824 */ /* 0x000fca00078e0210 */
[----:B------:R-:W-:Y:S04]  /*0c40*/  LDS R16, [R19] ;  /* 0x0000000013107984 */ /* 0x000fe80000000800 */
[----:B------:R-:W-:Y:S04]  /*0c50*/  LDS R17, [R19+0x4] ;  /* 0x0000040013117984 */ /* 0x000fe80000000800 */
[----:B------:R-:W-:Y:S04]  /*0c60*/  LDS R18, [R19+0x8] ;  /* 0x0000080013127984 */ /* 0x000fe80000000800 */
[----:B------:R-:W1:Y:S01]  /*0c70*/  LDS R19, [R19+0xc] ;  /* 0x00000c0013137984 */ /* 0x000e620000000800 */
[----:B0-----:R-:W-:-:S04]  /*0c80*/  IMAD.WIDE R28, R29, 0x4, R26 ;  /* 0x000000041d1c7825 */ /* 0x001fc800078e021a */
[----:B------:R-:W-:Y:S01]  /*0c90*/  IMAD.WIDE R26, R3, 0x4, R26 ;  /* 0x00000004031a7825 */ /* 0x000fe200078e021a */
[----:B-1----:R0:W-:Y:S01]  /*0ca0*/  @!P3 STG.E.128 desc[UR6][R28.64], R16 ;  /* 0x000000101c00b986 */ /* 0x0021e2000c101d06 */
[----:B------:R-:W-:Y:S02]  /*0cb0*/  LEA R21, R21, R15, 0x2 ;  /* 0x0000000f15157211 */ /* 0x000fe400078e10ff */
[--C-:B------:R-:W-:Y:S01]  /*0cc0*/  IMAD R22, R22, 0x4, R15.reuse ;  /* 0x0000000416167824 */ /* 0x100fe200078e020f */
[----:B------:R-:W-:Y:S01]  /*0cd0*/  LOP3.LUT R13, R13, 0x7f, RZ, 0xc0, !PT ;  /* 0x0000007f0d0d7812 */ /* 0x000fe200078ec0ff */
[----:B------:R-:W-:-:S04]  /*0ce0*/  IMAD R15, R23, 0x4, R15 ;  /* 0x00000004170f7824 */ /* 0x000fc800078e020f */
[----:B------:R-:W-:Y:S01]  /*0cf0*/  IMAD.IADD R24, R24, 0x1, R13 ;  /* 0x0000000118187824 */ /* 0x000fe200078e020d */
[----:B------:R-:W-:Y:S01]  /*0d00*/  LEA R15, R15, UR4, 0x2 ;  /* 0x000000040f0f7c11 */ /* 0x000fe2000f8e10ff */
[----:B--2---:R-:W-:Y:S01]  /*0d10*/  FADD R3, R16, R4 ;  /* 0x0000000410037221 */ /* 0x004fe20000000000 */
[----:B------:R-:W-:Y:S01]  /*0d20*/  LOP3.LUT R4, R20, 0x200, RZ, 0xfc, !PT ;  /* 0x0000020014047812 */ /* 0x000fe200078efcff */
[----:B------:R-:W-:-:S03]  /*0d30*/  FADD R25, R17, R5 ;  /* 0x0000000511197221 */ /* 0x000fc60000000000 */
[----:B0-----:R-:W-:-:S05]  /*0d40*/  SHF.R.U32.HI R17, RZ, 0x5, R4 ;  /* 0x00000005ff117819 */ /* 0x001fca0000011604 */
[----:B------:R-:W-:Y:S02]  /*0d50*/  IMAD.IADD R4, R20, 0x1, R17 ;  /* 0x0000000114047824 */ /* 0x000fe400078e0211 */
[----:B------:R-:W-:-:S03]  /*0d60*/  FADD R18, R18, R6 ;  /* 0x0000000612127221 */ /* 0x000fc60000000000 */
[----:B------:R-:W-:Y:S01]  /*0d70*/  LEA R16, R4, UR4, 0x2 ;  /* 0x0000000404107c11 */ /* 0x000fe2000f8e10ff */
[----:B------:R-:W-:-:S04]  /*0d80*/  FADD R28, R19, R7 ;  /* 0x00000007131c7221 */ /* 0x000fc80000000000 */
[----:B------:R-:W-:Y:S04]  /*0d90*/  LDS R4, [R16+0x800] ;  /* 0x0008000010047984 */ /* 0x000fe80000000800 */
[----:B------:R-:W-:Y:S04]  /*0da0*/  LDS R5, [R16+0x804] ;  /* 0x0008040010057984 */ /* 0x000fe80000000800 */
[----:B------:R-:W-:Y:S04]  /*0db0*/  LDS R6, [R16+0x808] ;  /* 0x0008080010067984 */ /* 0x000fe80000000800 */
[----:B------:R-:W0:Y:S01]  /*0dc0*/  LDS R7, [R16+0x80c] ;  /* 0x00080c0010077984 */ /* 0x000e220000000800 */
[----:B------:R-:W-:-:S04]  /*0dd0*/  SHF.R.U32.HI R19, RZ, 0x3, R14 ;  /* 0x00000003ff137819 */ /* 0x000fc8000001160e */
[----:B------:R-:W-:-:S04]  /*0de0*/  LOP3.LUT R12, R19, R14, R12, 0xfe, !PT ;  /* 0x0000000e130c7212 */ /* 0x000fc800078efe0c */
[----:B------:R-:W-:Y:S01]  /*0df0*/  LEA R12, R12, UR4, 0x2 ;  /* 0x000000040c0c7c11 */ /* 0x000fe2000f8e10ff */
[----:B0-----:R0:W-:Y:S01]  /*0e00*/  @!P3 STG.E.128 desc[UR6][R26.64], R4 ;  /* 0x000000041a00b986 */ /* 0x0011e2000c101d06 */
[----:B------:R-:W-:Y:S01]  /*0e10*/  BAR.SYNC.DEFER_BLOCKING 0x0 ;  /* 0x0000000000007b1d */ /* 0x000fe20000010000 */
[----:B---3--:R-:W-:Y:S01]  /*0e20*/  FADD R14, R6, R10 ;  /* 0x0000000a060e7221 */ /* 0x008fe20000000000 */
[----:B------:R-:W-:Y:S01]  /*0e30*/  FADD R16, R7, R11 ;  /* 0x0000000b07107221 */ /* 0x000fe20000000000 */
[----:B------:R-:W-:Y:S02]  /*0e40*/  LEA R10, R21, UR4, 0x2 ;  /* 0x00000004150a7c11 */ /* 0x000fe4000f8e10ff */
[----:B------:R-:W-:Y:S01]  /*0e50*/  LEA R11, R22, UR4, 0x2 ;  /* 0x00000004160b7c11 */ /* 0x000fe2000f8e10ff */
[----:B------:R-:W-:Y:S01]  /*0e60*/  FADD R13, R4, R8 ;  /* 0x00000008040d7221 */ /* 0x000fe20000000000 */
[----:B------:R-:W-:Y:S02]  /*0e70*/  FADD R19, R5, R9 ;  /* 0x0000000905137221 */ /* 0x000fe40000000000 */
[----:B------:R-:W1:Y:S01]  /*0e80*/  LDC.64 R8, c[0x0][0x248] ;  /* 0x00009200ff087b82 */ /* 0x000e620000000a00 */
[----:B------:R1:W-:Y:S04]  /*0e90*/  STS [R12], R3 ;  /* 0x000000030c007388 */ /* 0x0003e80000000800 */
[----:B------:R-:W-:Y:S04]  /*0ea0*/  STS [R10+0x80], R25 ;  /* 0x000080190a007388 */ /* 0x000fe80000000800 */
[----:B------:R-:W-:Y:S04]  /*0eb0*/  STS [R11+0x100], R18 ;  /* 0x000100120b007388 */ /* 0x000fe80000000800 */
[----:B------:R-:W-:Y:S04]  /*0ec0*/  STS [R15+0x180], R28 ;  /* 0x0001801c0f007388 */ /* 0x000fe80000000800 */
[----:B------:R-:W-:Y:S04]  /*0ed0*/  STS [R12+0x40], R13 ;  /* 0x0000400d0c007388 */ /* 0x000fe80000000800 */
[----:B------:R-:W-:Y:S04]  /*0ee0*/  STS [R10+0xc0], R19 ;  /* 0x0000c0130a007388 */ /* 0x000fe80000000800 */
[----:B------:R-:W-:Y:S04]  /*0ef0*/  STS [R11+0x140], R14 ;  /* 0x0001400e0b007388 */ /* 0x000fe80000000800 */
[----:B------:R-:W-:Y:S01]  /*0f00*/  STS [R15+0x1c0], R16 ;  /* 0x0001c0100f007388 */ /* 0x000fe20000000800 */
[----:B0-----:R-:W-:Y:S01]  /*0f10*/  LEA R4, R24, UR4, 0x4 ;  /* 0x0000000418047c11 */ /* 0x001fe2000f8e20ff */
[----:B------:R-:W-:Y:S06]  /*0f20*/  BAR.SYNC.DEFER_BLOCKING 0x0 ;  /* 0x0000000000007b1d */ /* 0x000fec0000010000 */
[----:B------:R-:W0:Y:S01]  /*0f30*/  LDS.128 R4, [R4] ;  /* 0x0000000004047984 */ /* 0x000e220000000c00 */
[----:B------:R-:W-:-:S02]  /*0f40*/  IMAD R17, R17, 0x4, R20 ;  /* 0x0000000411117824 */ /* 0x000fc400078e0214 */
[----:B-1----:R-:W-:-:S03]  /*0f50*/  IMAD.WIDE R2, R2, 0x4, R8 ;  /* 0x0000000402027825 */ /* 0x002fc600078e0208 */
[----:B------:R-:W-:Y:S02]  /*0f60*/  LEA R17, R17, UR4, 0x2 ;  /* 0x0000000411117c11 */ /* 0x000fe4000f8e10ff */
[----:B0-----:R0:W-:Y:S02]  /*0f70*/  @!P1 STG.E.128 desc[UR6][R2.64], R4 ;  /* 0x0000000402009986 */ /* 0x0011e4000c101d06 */
[----:B0-----:R-:W-:Y:S05]  /*0f80*/  @P0 EXIT ;  /* 0x000000000000094d */ /* 0x001fea0003800000 */
[----:B------:R-:W1:Y:S01]  /*0f90*/  LDS.128 R16, [R17+0x800] ;  /* 0x0008000011107984 */ /* 0x000e620000000c00 */
[----:B0-----:R-:W-:-:S05]  /*0fa0*/  IMAD.WIDE R2, R0, 0x4, R8 ;  /* 0x0000000400027825 */ /* 0x001fca00078e0208 */
[----:B-1----:R-:W-:Y:S01]  /*0fb0*/  STG.E.128 desc[UR6][R2.64], R16 ;  /* 0x0000001002007986 */ /* 0x002fe2000c101d06 */
[----:B------:R-:W-:Y:S05]  /*0fc0*/  EXIT ;  /* 0x000000000000794d */ /* 0x000fea0003800000 */
.L_x_0:
[----:B------:R-:W-:-:S00]  /*0fd0*/  BRA `(.L_x_0) ;  /* 0xfffffffc00fc7947 */ /* 0x000fc0000383ffff */
[----:B------:R-:W-:-:S00]  /*0fe0*/  NOP ;  /* 0x0000000000007918 */ /* 0x000fc00000000000 */
        /* <DEDUP_REMOVED lines=9> */
.L_x_1:


//--------------------- .nv.global.init           --------------------------
	.section	.nv.global.init,"aw",@progbits
.nv.global.init:
	.type		_$_str,@object
	.size		_$_str,(_$_str_$_2 - _$_str)
_$_str:
        /*0000*/ 	.byte	0x5f, 0x5f, 0x43, 0x55, 0x44, 0x41, 0x5f, 0x46, 0x54, 0x5a, 0x00
	.type		_$_str_$_2,@object
	.size		_$_str_$_2,(.L_1 - _$_str_$_2)
_$_str_$_2:
        /*000b*/ 	.byte	0x5f, 0x5f, 0x43, 0x55, 0x44, 0x41, 0x5f, 0x50, 0x52, 0x45, 0x43, 0x5f, 0x53, 0x51, 0x52, 0x54
        /*001b*/ 	.byte	0x00
.L_1:


//--------------------- .nv.shared.triton_poi_fused__native_batch_norm_legit_no_training_add_relu_26 --------------------------
	.section	.nv.shared.triton_poi_fused__native_batch_norm_legit_no_training_add_relu_26,"aw",@nobits
	.sectionflags	@""
	.align	16
	.zero		1024


//--------------------- .nv.constant0.triton_poi_fused__native_batch_norm_legit_no_training_add_relu_26 --------------------------
	.section	.nv.constant0.triton_poi_fused__native_batch_norm_legit_no_training_add_relu_26,"a",@progbits
	.sectionflags	@""
	.align	4
.nv.constant0.triton_poi_fused__native_batch_norm_legit_no_training_add_relu_26:
	.zero		600
